//
// Generated by NVIDIA NVVM Compiler
//
// Compiler Build ID: CL-36424714
// Cuda compilation tools, release 13.0, V13.0.88
// Based on NVVM 20.0.0
//

.version 9.0
.target sm_100
.address_size 64

	// .globl	_Z31cudaAcc_GetPowerSpectrum_kerneliP6float2Pf

.visible .entry _Z31cudaAcc_GetPowerSpectrum_kerneliP6float2Pf(
	.param .u32 _Z31cudaAcc_GetPowerSpectrum_kerneliP6float2Pf_param_0,
	.param .u64 .ptr .align 1 _Z31cudaAcc_GetPowerSpectrum_kerneliP6float2Pf_param_1,
	.param .u64 .ptr .align 1 _Z31cudaAcc_GetPowerSpectrum_kerneliP6float2Pf_param_2
)
{
	.reg .b32 	%r<5>;
	.reg .b32 	%f<6>;
	.reg .b64 	%rd<9>;

	ld.param.u64 	%rd1, [_Z31cudaAcc_GetPowerSpectrum_kerneliP6float2Pf_param_1];
	ld.param.u64 	%rd2, [_Z31cudaAcc_GetPowerSpectrum_kerneliP6float2Pf_param_2];
	cvta.to.global.u64 	%rd3, %rd2;
	cvta.to.global.u64 	%rd4, %rd1;
	mov.u32 	%r1, %ctaid.x;
	mov.u32 	%r2, %ntid.x;
	mov.u32 	%r3, %tid.x;
	mad.lo.s32 	%r4, %r1, %r2, %r3;
	mul.wide.s32 	%rd5, %r4, 8;
	add.s64 	%rd6, %rd4, %rd5;
	ld.global.v2.f32 	{%f1, %f2}, [%rd6];
	mul.rn.f32 	%f3, %f1, %f1;
	mul.rn.f32 	%f4, %f2, %f2;
	add.rn.f32 	%f5, %f3, %f4;
	mul.wide.s32 	%rd7, %r4, 4;
	add.s64 	%rd8, %rd3, %rd7;
	st.global.f32 	[%rd8], %f5;
	ret;

}


// ===== COMPILED SASS (sm_100) =====

	.target	sm_100

	.elftype	@"ET_EXEC"


//--------------------- .note.nv.tkinfo           --------------------------
	.section	.note.nv.tkinfo,"",@"SHT_NOTE"
	.sectionflags	@"SHF_NOTE_NV_TKINFO"
	.tkinfo
        /*0018*/ 	.word	0x00000002
        /*0030*/ 	.string	""
        /*0030*/ 	.string	"ptxas"
        /*0030*/ 	.string	"Cuda compilation tools, release 13.0, V13.0.88"
        /*0030*/ 	.string	"Build cuda_13.0.r13.0/compiler.36424714_0"
        /*0030*/ 	.string	"-arch sm_100 -m 64 "



//--------------------- .note.nv.cuinfo           --------------------------
	.section	.note.nv.cuinfo,"",@"SHT_NOTE"
	.sectionflags	@"SHF_NOTE_NV_CUINFO"
        /*0018*/ 	.short	0x0002
        /*001a*/ 	.short	0x0064
        /*001c*/ 	.short	0x0082
	.zero		2


//--------------------- .nv.info                  --------------------------
	.section	.nv.info,"",@"SHT_CUDA_INFO"
	.align	4


	//----- nvinfo : EIATTR_REGCOUNT
	.align		4
        /*0000*/ 	.byte	0x04, 0x2f
        /*0002*/ 	.short	(.L_1 - .L_0)
	.align		4
.L_0:
        /*0004*/ 	.word	index@(_Z31cudaAcc_GetPowerSpectrum_kerneliP6float2Pf)
        /*0008*/ 	.word	0x0000000c


	//----- nvinfo : EIATTR_FRAME_SIZE
	.align		4
.L_1:
        /*000c*/ 	.byte	0x04, 0x11
        /*000e*/ 	.short	(.L_3 - .L_2)
	.align		4
.L_2:
        /*0010*/ 	.word	index@(_Z31cudaAcc_GetPowerSpectrum_kerneliP6float2Pf)
        /*0014*/ 	.word	0x00000000


	//----- nvinfo : EIATTR_MIN_STACK_SIZE
	.align		4
.L_3:
        /*0018*/ 	.byte	0x04, 0x12
        /*001a*/ 	.short	(.L_5 - .L_4)
	.align		4
.L_4:
        /*001c*/ 	.word	index@(_Z31cudaAcc_GetPowerSpectrum_kerneliP6float2Pf)
        /*0020*/ 	.word	0x00000000
.L_5:


//--------------------- .nv.compat                --------------------------
	.section	.nv.compat,"",@"SHT_CUDA_COMPAT_INFO"
	.align	4
        /*0000*/ 	.byte	0x02, 0x09, 0x00, 0x00, 0x02, 0x02, 0x01, 0x00, 0x02, 0x05, 0x05, 0x00, 0x03, 0x07, 0x01, 0x01
        /*0010*/ 	.byte	0x02, 0x03, 0x00, 0x00, 0x02, 0x06, 0x01, 0x00, 0x04, 0x0b, 0x08, 0x00, 0x09, 0x00, 0x00, 0x00
        /*0020*/ 	.byte	0x00, 0x00, 0x00, 0x00


//--------------------- .nv.info._Z31cudaAcc_GetPowerSpectrum_kerneliP6float2Pf --------------------------
	.section	.nv.info._Z31cudaAcc_GetPowerSpectrum_kerneliP6float2Pf,"",@"SHT_CUDA_INFO"
	.sectionflags	@""
	.align	4


	//----- nvinfo : EIATTR_CUDA_API_VERSION
	.align		4
        /*0000*/ 	.byte	0x04, 0x37
        /*0002*/ 	.short	(.L_7 - .L_6)
.L_6:
        /*0004*/ 	.word	0x00000082


	//----- nvinfo : EIATTR_KPARAM_INFO
	.align		4
.L_7:
        /*0008*/ 	.byte	0x04, 0x17
        /*000a*/ 	.short	(.L_9 - .L_8)
.L_8:
        /*000c*/ 	.word	0x00000000
        /*0010*/ 	.short	0x0002
        /*0012*/ 	.short	0x0010
        /*0014*/ 	.byte	0x00, 0xf5, 0x21, 0x00


	//----- nvinfo : EIATTR_KPARAM_INFO
	.align		4
.L_9:
        /*0018*/ 	.byte	0x04, 0x17
        /*001a*/ 	.short	(.L_11 - .L_10)
.L_10:
        /*001c*/ 	.word	0x00000000
        /*0020*/ 	.short	0x0001
        /*0022*/ 	.short	0x0008
        /*0024*/ 	.byte	0x00, 0xf5, 0x21, 0x00


	//----- nvinfo : EIATTR_KPARAM_INFO
	.align		4
.L_11:
        /*0028*/ 	.byte	0x04, 0x17
        /*002a*/ 	.short	(.L_13 - .L_12)
.L_12:
        /*002c*/ 	.word	0x00000000
        /*0030*/ 	.short	0x0000
        /*0032*/ 	.short	0x0000
        /*0034*/ 	.byte	0x00, 0xf0, 0x11, 0x00


	//----- nvinfo : EIATTR_SPARSE_MMA_MASK
	.align		4
.L_13:
        /*0038*/ 	.byte	0x03, 0x50
        /*003a*/ 	.short	0x0000


	//----- nvinfo : EIATTR_MAXREG_COUNT
	.align		4
        /*003c*/ 	.byte	0x03, 0x1b
        /*003e*/ 	.short	0x00ff


	//----- nvinfo : EIATTR_MERCURY_ISA_VERSION
	.align		4
        /*0040*/ 	.byte	0x03, 0x5f
        /*0042*/ 	.short	0x0101


	//----- nvinfo : EIATTR_VRC_CTA_INIT_COUNT
	.align		4
        /*0044*/ 	.byte	0x02, 0x4a
	.zero		1
	.zero		1


	//----- nvinfo : EIATTR_EXIT_INSTR_OFFSETS
	.align		4
        /*0048*/ 	.byte	0x04, 0x1c
        /*004a*/ 	.short	(.L_15 - .L_14)


	//   ....[0]....
.L_14:
        /*004c*/ 	.word	0x000000f0


	//----- nvinfo : EIATTR_CBANK_PARAM_SIZE
	.align		4
.L_15:
        /*0050*/ 	.byte	0x03, 0x19
        /*0052*/ 	.short	0x0018


	//----- nvinfo : EIATTR_PARAM_CBANK
	.align		4
        /*0054*/ 	.byte	0x04, 0x0a
        /*0056*/ 	.short	(.L_17 - .L_16)
	.align		4
.L_16:
        /*0058*/ 	.word	index@(.nv.constant0._Z31cudaAcc_GetPowerSpectrum_kerneliP6float2Pf)
        /*005c*/ 	.short	0x0380
        /*005e*/ 	.short	0x0018


	//----- nvinfo : EIATTR_SW_WAR
	.align		4
.L_17:
        /*0060*/ 	.byte	0x04, 0x36
        /*0062*/ 	.short	(.L_19 - .L_18)
.L_18:
        /*0064*/ 	.word	0x00000008
.L_19:


//--------------------- .nv.callgraph             --------------------------
	.section	.nv.callgraph,"",@"SHT_CUDA_CALLGRAPH"
	.align	4
	.sectionentsize	8
	.align		4
        /*0000*/ 	.word	0x00000000
	.align		4
        /*0004*/ 	.word	0xffffffff
	.align		4
        /*0008*/ 	.word	0x00000000
	.align		4
        /*000c*/ 	.word	0xfffffffe
	.align		4
        /*0010*/ 	.word	0x00000000
	.align		4
        /*0014*/ 	.word	0xfffffffd
	.align		4
        /*0018*/ 	.word	0x00000000
	.align		4
        /*001c*/ 	.word	0xfffffffc


//--------------------- .text._Z31cudaAcc_GetPowerSpectrum_kerneliP6float2Pf --------------------------
	.section	.text._Z31cudaAcc_GetPowerSpectrum_kerneliP6float2Pf,"ax",@progbits
	.align	128
        .global         _Z31cudaAcc_GetPowerSpectrum_kerneliP6float2Pf
        .type           _Z31cudaAcc_GetPowerSpectrum_kerneliP6float2Pf,@function
        .size           _Z31cudaAcc_GetPowerSpectrum_kerneliP6float2Pf,(.L_x_1 - _Z31cudaAcc_GetPowerSpectrum_kerneliP6float2Pf)
        .other          _Z31cudaAcc_GetPowerSpectrum_kerneliP6float2Pf,@"STO_CUDA_ENTRY STV_DEFAULT"
_Z31cudaAcc_GetPowerSpectrum_kerneliP6float2Pf:
.text._Z31cudaAcc_GetPowerSpectrum_kerneliP6float2Pf:
[----:B------:R-:W-:Y:S01]  /*0000*/  LDC R1, c[0x0][0x37c] ;  /* 0x0000df00ff017b82 */ /* 0x000fe20000000800 */
[----:B------:R-:W0:Y:S07]  /*0010*/  S2R R0, SR_TID.X ;  /* 0x0000000000007919 */ /* 0x000e2e0000002100 */
[----:B------:R-:W0:Y:S01]  /*0020*/  S2UR UR6, SR_CTAID.X ;  /* 0x00000000000679c3 */ /* 0x000e220000002500 */
[----:B------:R-:W1:Y:S07]  /*0030*/  LDCU.64 UR4, c[0x0][0x358] ;  /* 0x00006b00ff0477ac */ /* 0x000e6e0008000a00 */
[----:B------:R-:W0:Y:S08]  /*0040*/  LDC R7, c[0x0][0x360] ;  /* 0x0000d800ff077b82 */ /* 0x000e300000000800 */
[----:B------:R-:W2:Y:S08]  /*0050*/  LDC.64 R2, c[0x0][0x388] ;  /* 0x0000e200ff027b82 */ /* 0x000eb00000000a00 */
[----:B------:R-:W3:Y:S01]  /*0060*/  LDC.64 R4, c[0x0][0x390] ;  /* 0x0000e400ff047b82 */ /* 0x000ee20000000a00 */
[----:B0-----:R-:W-:-:S04]  /*0070*/  IMAD R7, R7, UR6, R0 ;  /* 0x0000000607077c24 */ /* 0x001fc8000f8e0200 */
[----:B--2---:R-:W-:-:S06]  /*0080*/  IMAD.WIDE R2, R7, 0x8, R2 ;  /* 0x0000000807027825 */ /* 0x004fcc00078e0202 */
[----:B-1----:R-:W2:Y:S01]  /*0090*/  LDG.E.64 R2, desc[UR4][R2.64] ;  /* 0x0000000402027981 */ /* 0x002ea2000c1e1b00 */
[----:B---3--:R-:W-:-:S04]  /*00a0*/  IMAD.WIDE R4, R7, 0x4, R4 ;  /* 0x0000000407047825 */ /* 0x008fc800078e0204 */
[----:B--2---:R-:W-:Y:S01]  /*00b0*/  FMUL R0, R2, R2 ;  /* 0x0000000202007220 */ /* 0x004fe20000400000 */
[----:B------:R-:W-:-:S04]  /*00c0*/  FMUL R9, R3, R3 ;  /* 0x0000000303097220 */ /* 0x000fc80000400000 */
[----:B------:R-:W-:-:S05]  /*00d0*/  FADD R9, R0, R9 ;  /* 0x0000000900097221 */ /* 0x000fca0000000000 */
[----:B------:R-:W-:Y:S01]  /*00e0*/  STG.E desc[UR4][R4.64], R9 ;  /* 0x0000000904007986 */ /* 0x000fe2000c101904 */
[----:B------:R-:W-:Y:S05]  /*00f0*/  EXIT ;  /* 0x000000000000794d */ /* 0x000fea0003800000 */
.L_x_0:
[----:B------:R-:W-:-:S00]  /*0100*/  BRA `(.L_x_0) ;  /* 0xfffffffc00fc7947 */ /* 0x000fc0000383ffff */
[----:B------:R-:W-:-:S00]  /*0110*/  NOP ;  /* 0x0000000000007918 */ /* 0x000fc00000000000 */
        /* <DEDUP_REMOVED lines=14> */
.L_x_1:


//--------------------- .nv.shared.reserved.0     --------------------------
	.section	.nv.shared.reserved.0,"aw",@nobits
	.weak		__nv_reservedSMEM_offset_0_alias
	.size		__nv_reservedSMEM_offset_0_alias, 0, 64
	.other		__nv_reservedSMEM_offset_0_alias,@"STO_CUDA_RESERVED_SHARED STV_DEFAULT"
__nv_reservedSMEM_offset_0_alias:
	.zero		0
	.zero		64


//--------------------- .nv.constant0._Z31cudaAcc_GetPowerSpectrum_kerneliP6float2Pf --------------------------
	.section	.nv.constant0._Z31cudaAcc_GetPowerSpectrum_kerneliP6float2Pf,"a",@progbits
	.sectionflags	@""
	.align	4
.nv.constant0._Z31cudaAcc_GetPowerSpectrum_kerneliP6float2Pf:
	.zero		920


//--------------------- SYMBOLS --------------------------

	.type		.nv.reservedSmem.offset0,@object
	.size		.nv.reservedSmem.offset0,0x4
